//
// Generated by NVIDIA NVVM Compiler
//
// Compiler Build ID: CL-36424714
// Cuda compilation tools, release 13.0, V13.0.88
// Based on NVVM 20.0.0
//

.version 9.0
.target sm_100
.address_size 64

	// .globl	_Z4initPdS_m

.visible .entry _Z4initPdS_m(
	.param .u64 .ptr .align 1 _Z4initPdS_m_param_0,
	.param .u64 .ptr .align 1 _Z4initPdS_m_param_1,
	.param .u64 _Z4initPdS_m_param_2
)
{
	.reg .pred 	%p<2>;
	.reg .b32 	%r<6>;
	.reg .b64 	%rd<10>;
	.reg .b64 	%fd<2>;

	ld.param.u64 	%rd2, [_Z4initPdS_m_param_0];
	ld.param.u64 	%rd3, [_Z4initPdS_m_param_1];
	ld.param.u64 	%rd4, [_Z4initPdS_m_param_2];
	mov.u32 	%r1, %ctaid.x;
	mov.u32 	%r2, %ntid.x;
	mov.u32 	%r3, %tid.x;
	mad.lo.s32 	%r4, %r1, %r2, %r3;
	cvt.u64.u32 	%rd1, %r4;
	setp.le.u64 	%p1, %rd4, %rd1;
	@%p1 bra 	$L__BB0_2;
	cvt.u32.u64 	%r5, %rd1;
	cvta.to.global.u64 	%rd5, %rd2;
	cvta.to.global.u64 	%rd6, %rd3;
	cvt.rn.f64.u32 	%fd1, %r5;
	shl.b64 	%rd7, %rd1, 3;
	add.s64 	%rd8, %rd5, %rd7;
	st.global.f64 	[%rd8], %fd1;
	add.s64 	%rd9, %rd6, %rd7;
	st.global.f64 	[%rd9], %fd1;
$L__BB0_2:
	ret;

}
	// .globl	_Z5daxpyPdS_dm
.visible .entry _Z5daxpyPdS_dm(
	.param .u64 .ptr .align 1 _Z5daxpyPdS_dm_param_0,
	.param .u64 .ptr .align 1 _Z5daxpyPdS_dm_param_1,
	.param .f64 _Z5daxpyPdS_dm_param_2,
	.param .u64 _Z5daxpyPdS_dm_param_3
)
{
	.reg .pred 	%p<2>;
	.reg .b32 	%r<5>;
	.reg .b64 	%rd<10>;
	.reg .b64 	%fd<5>;

	ld.param.u64 	%rd2, [_Z5daxpyPdS_dm_param_0];
	ld.param.u64 	%rd3, [_Z5daxpyPdS_dm_param_1];
	ld.param.f64 	%fd1, [_Z5daxpyPdS_dm_param_2];
	ld.param.u64 	%rd4, [_Z5daxpyPdS_dm_param_3];
	mov.u32 	%r1, %ctaid.x;
	mov.u32 	%r2, %ntid.x;
	mov.u32 	%r3, %tid.x;
	mad.lo.s32 	%r4, %r1, %r2, %r3;
	cvt.u64.u32 	%rd1, %r4;
	setp.le.u64 	%p1, %rd4, %rd1;
	@%p1 bra 	$L__BB1_2;
	cvta.to.global.u64 	%rd5, %rd2;
	cvta.to.global.u64 	%rd6, %rd3;
	shl.b64 	%rd7, %rd1, 3;
	add.s64 	%rd8, %rd5, %rd7;
	ld.global.f64 	%fd2, [%rd8];
	add.s64 	%rd9, %rd6, %rd7;
	ld.global.f64 	%fd3, [%rd9];
	fma.rn.f64 	%fd4, %fd1, %fd2, %fd3;
	st.global.f64 	[%rd9], %fd4;
$L__BB1_2:
	ret;

}


// ===== COMPILED SASS (sm_100) =====

	.target	sm_100

	.elftype	@"ET_EXEC"


//--------------------- .note.nv.tkinfo           --------------------------
	.section	.note.nv.tkinfo,"",@"SHT_NOTE"
	.sectionflags	@"SHF_NOTE_NV_TKINFO"
	.tkinfo
        /*0018*/ 	.word	0x00000002
        /*0030*/ 	.string	""
        /*0030*/ 	.string	"ptxas"
        /*0030*/ 	.string	"Cuda compilation tools, release 13.0, V13.0.88"
        /*0030*/ 	.string	"Build cuda_13.0.r13.0/compiler.36424714_0"
        /*0030*/ 	.string	"-arch sm_100 -m 64 "



//--------------------- .note.nv.cuinfo           --------------------------
	.section	.note.nv.cuinfo,"",@"SHT_NOTE"
	.sectionflags	@"SHF_NOTE_NV_CUINFO"
        /*0018*/ 	.short	0x0002
        /*001a*/ 	.short	0x0064
        /*001c*/ 	.short	0x0082
	.zero		2


//--------------------- .nv.info                  --------------------------
	.section	.nv.info,"",@"SHT_CUDA_INFO"
	.align	4


	//----- nvinfo : EIATTR_REGCOUNT
	.align		4
        /*0000*/ 	.byte	0x04, 0x2f
        /*0002*/ 	.short	(.L_1 - .L_0)
	.align		4
.L_0:
        /*0004*/ 	.word	index@(_Z4initPdS_m)
        /*0008*/ 	.word	0x0000000a


	//----- nvinfo : EIATTR_FRAME_SIZE
	.align		4
.L_1:
        /*000c*/ 	.byte	0x04, 0x11
        /*000e*/ 	.short	(.L_3 - .L_2)
	.align		4
.L_2:
        /*0010*/ 	.word	index@(_Z4initPdS_m)
        /*0014*/ 	.word	0x00000000


	//----- nvinfo : EIATTR_REGCOUNT
	.align		4
.L_3:
        /*0018*/ 	.byte	0x04, 0x2f
        /*001a*/ 	.short	(.L_5 - .L_4)
	.align		4
.L_4:
        /*001c*/ 	.word	index@(_Z5daxpyPdS_dm)
        /*0020*/ 	.word	0x0000000c


	//----- nvinfo : EIATTR_FRAME_SIZE
	.align		4
.L_5:
        /*0024*/ 	.byte	0x04, 0x11
        /*0026*/ 	.short	(.L_7 - .L_6)
	.align		4
.L_6:
        /*0028*/ 	.word	index@(_Z5daxpyPdS_dm)
        /*002c*/ 	.word	0x00000000


	//----- nvinfo : EIATTR_MIN_STACK_SIZE
	.align		4
.L_7:
        /*0030*/ 	.byte	0x04, 0x12
        /*0032*/ 	.short	(.L_9 - .L_8)
	.align		4
.L_8:
        /*0034*/ 	.word	index@(_Z5daxpyPdS_dm)
        /*0038*/ 	.word	0x00000000


	//----- nvinfo : EIATTR_MIN_STACK_SIZE
	.align		4
.L_9:
        /*003c*/ 	.byte	0x04, 0x12
        /*003e*/ 	.short	(.L_11 - .L_10)
	.align		4
.L_10:
        /*0040*/ 	.word	index@(_Z4initPdS_m)
        /*0044*/ 	.word	0x00000000
.L_11:


//--------------------- .nv.compat                --------------------------
	.section	.nv.compat,"",@"SHT_CUDA_COMPAT_INFO"
	.align	4
        /*0000*/ 	.byte	0x02, 0x09, 0x00, 0x00, 0x02, 0x02, 0x01, 0x00, 0x02, 0x05, 0x05, 0x00, 0x03, 0x07, 0x01, 0x01
        /*0010*/ 	.byte	0x02, 0x03, 0x00, 0x00, 0x02, 0x06, 0x01, 0x00, 0x04, 0x0b, 0x08, 0x00, 0x01, 0x00, 0x00, 0x00
        /*0020*/ 	.byte	0x00, 0x00, 0x00, 0x00


//--------------------- .nv.info._Z5daxpyPdS_dm   --------------------------
	.section	.nv.info._Z5daxpyPdS_dm,"",@"SHT_CUDA_INFO"
	.sectionflags	@""
	.align	4


	//----- nvinfo : EIATTR_CUDA_API_VERSION
	.align		4
        /*0000*/ 	.byte	0x04, 0x37
        /*0002*/ 	.short	(.L_13 - .L_12)
.L_12:
        /*0004*/ 	.word	0x00000082


	//----- nvinfo : EIATTR_KPARAM_INFO
	.align		4
.L_13:
        /*0008*/ 	.byte	0x04, 0x17
        /*000a*/ 	.short	(.L_15 - .L_14)
.L_14:
        /*000c*/ 	.word	0x00000000
        /*0010*/ 	.short	0x0003
        /*0012*/ 	.short	0x0018
        /*0014*/ 	.byte	0x00, 0xf0, 0x21, 0x00


	//----- nvinfo : EIATTR_KPARAM_INFO
	.align		4
.L_15:
        /*0018*/ 	.byte	0x04, 0x17
        /*001a*/ 	.short	(.L_17 - .L_16)
.L_16:
        /*001c*/ 	.word	0x00000000
        /*0020*/ 	.short	0x0002
        /*0022*/ 	.short	0x0010
        /*0024*/ 	.byte	0x00, 0xf0, 0x21, 0x00


	//----- nvinfo : EIATTR_KPARAM_INFO
	.align		4
.L_17:
        /*0028*/ 	.byte	0x04, 0x17
        /*002a*/ 	.short	(.L_19 - .L_18)
.L_18:
        /*002c*/ 	.word	0x00000000
        /*0030*/ 	.short	0x0001
        /*0032*/ 	.short	0x0008
        /*0034*/ 	.byte	0x00, 0xf5, 0x21, 0x00


	//----- nvinfo : EIATTR_KPARAM_INFO
	.align		4
.L_19:
        /*0038*/ 	.byte	0x04, 0x17
        /*003a*/ 	.short	(.L_21 - .L_20)
.L_20:
        /*003c*/ 	.word	0x00000000
        /*0040*/ 	.short	0x0000
        /*0042*/ 	.short	0x0000
        /*0044*/ 	.byte	0x00, 0xf5, 0x21, 0x00


	//----- nvinfo : EIATTR_SPARSE_MMA_MASK
	.align		4
.L_21:
        /*0048*/ 	.byte	0x03, 0x50
        /*004a*/ 	.short	0x0000


	//----- nvinfo : EIATTR_MAXREG_COUNT
	.align		4
        /*004c*/ 	.byte	0x03, 0x1b
        /*004e*/ 	.short	0x00ff


	//----- nvinfo : EIATTR_MERCURY_ISA_VERSION
	.align		4
        /*0050*/ 	.byte	0x03, 0x5f
        /*0052*/ 	.short	0x0101


	//----- nvinfo : EIATTR_VRC_CTA_INIT_COUNT
	.align		4
        /*0054*/ 	.byte	0x02, 0x4a
	.zero		1
	.zero		1


	//----- nvinfo : EIATTR_EXIT_INSTR_OFFSETS
	.align		4
        /*0058*/ 	.byte	0x04, 0x1c
        /*005a*/ 	.short	(.L_23 - .L_22)


	//   ....[0]....
.L_22:
        /*005c*/ 	.word	0x00000080


	//   ....[1]....
        /*0060*/ 	.word	0x00000160


	//----- nvinfo : EIATTR_CBANK_PARAM_SIZE
	.align		4
.L_23:
        /*0064*/ 	.byte	0x03, 0x19
        /*0066*/ 	.short	0x0020


	//----- nvinfo : EIATTR_PARAM_CBANK
	.align		4
        /*0068*/ 	.byte	0x04, 0x0a
        /*006a*/ 	.short	(.L_25 - .L_24)
	.align		4
.L_24:
        /*006c*/ 	.word	index@(.nv.constant0._Z5daxpyPdS_dm)
        /*0070*/ 	.short	0x0380
        /*0072*/ 	.short	0x0020


	//----- nvinfo : EIATTR_SW_WAR
	.align		4
.L_25:
        /*0074*/ 	.byte	0x04, 0x36
        /*0076*/ 	.short	(.L_27 - .L_26)
.L_26:
        /*0078*/ 	.word	0x00000008
.L_27:


//--------------------- .nv.info._Z4initPdS_m     --------------------------
	.section	.nv.info._Z4initPdS_m,"",@"SHT_CUDA_INFO"
	.sectionflags	@""
	.align	4


	//----- nvinfo : EIATTR_CUDA_API_VERSION
	.align		4
        /*0000*/ 	.byte	0x04, 0x37
        /*0002*/ 	.short	(.L_29 - .L_28)
.L_28:
        /*0004*/ 	.word	0x00000082


	//----- nvinfo : EIATTR_KPARAM_INFO
	.align		4
.L_29:
        /*0008*/ 	.byte	0x04, 0x17
        /*000a*/ 	.short	(.L_31 - .L_30)
.L_30:
        /*000c*/ 	.word	0x00000000
        /*0010*/ 	.short	0x0002
        /*0012*/ 	.short	0x0010
        /*0014*/ 	.byte	0x00, 0xf0, 0x21, 0x00


	//----- nvinfo : EIATTR_KPARAM_INFO
	.align		4
.L_31:
        /*0018*/ 	.byte	0x04, 0x17
        /*001a*/ 	.short	(.L_33 - .L_32)
.L_32:
        /*001c*/ 	.word	0x00000000
        /*0020*/ 	.short	0x0001
        /*0022*/ 	.short	0x0008
        /*0024*/ 	.byte	0x00, 0xf5, 0x21, 0x00


	//----- nvinfo : EIATTR_KPARAM_INFO
	.align		4
.L_33:
        /*0028*/ 	.byte	0x04, 0x17
        /*002a*/ 	.short	(.L_35 - .L_34)
.L_34:
        /*002c*/ 	.word	0x00000000
        /*0030*/ 	.short	0x0000
        /*0032*/ 	.short	0x0000
        /*0034*/ 	.byte	0x00, 0xf5, 0x21, 0x00


	//----- nvinfo : EIATTR_SPARSE_MMA_MASK
	.align		4
.L_35:
        /*0038*/ 	.byte	0x03, 0x50
        /*003a*/ 	.short	0x0000


	//----- nvinfo : EIATTR_MAXREG_COUNT
	.align		4
        /*003c*/ 	.byte	0x03, 0x1b
        /*003e*/ 	.short	0x00ff


	//----- nvinfo : EIATTR_MERCURY_ISA_VERSION
	.align		4
        /*0040*/ 	.byte	0x03, 0x5f
        /*0042*/ 	.short	0x0101


	//----- nvinfo : EIATTR_VRC_CTA_INIT_COUNT
	.align		4
        /*0044*/ 	.byte	0x02, 0x4a
	.zero		1
	.zero		1


	//----- nvinfo : EIATTR_EXIT_INSTR_OFFSETS
	.align		4
        /*0048*/ 	.byte	0x04, 0x1c
        /*004a*/ 	.short	(.L_37 - .L_36)


	//   ....[0]....
.L_36:
        /*004c*/ 	.word	0x00000080


	//   ....[1]....
        /*0050*/ 	.word	0x00000140


	//----- nvinfo : EIATTR_CBANK_PARAM_SIZE
	.align		4
.L_37:
        /*0054*/ 	.byte	0x03, 0x19
        /*0056*/ 	.short	0x0018


	//----- nvinfo : EIATTR_PARAM_CBANK
	.align		4
        /*0058*/ 	.byte	0x04, 0x0a
        /*005a*/ 	.short	(.L_39 - .L_38)
	.align		4
.L_38:
        /*005c*/ 	.word	index@(.nv.constant0._Z4initPdS_m)
        /*0060*/ 	.short	0x0380
        /*0062*/ 	.short	0x0018


	//----- nvinfo : EIATTR_SW_WAR
	.align		4
.L_39:
        /*0064*/ 	.byte	0x04, 0x36
        /*0066*/ 	.short	(.L_41 - .L_40)
.L_40:
        /*0068*/ 	.word	0x00000008
.L_41:


//--------------------- .nv.callgraph             --------------------------
	.section	.nv.callgraph,"",@"SHT_CUDA_CALLGRAPH"
	.align	4
	.sectionentsize	8
	.align		4
        /*0000*/ 	.word	0x00000000
	.align		4
        /*0004*/ 	.word	0xffffffff
	.align		4
        /*0008*/ 	.word	0x00000000
	.align		4
        /*000c*/ 	.word	0xfffffffe
	.align		4
        /*0010*/ 	.word	0x00000000
	.align		4
        /*0014*/ 	.word	0xfffffffd
	.align		4
        /*0018*/ 	.word	0x00000000
	.align		4
        /*001c*/ 	.word	0xfffffffc


//--------------------- .text._Z5daxpyPdS_dm      --------------------------
	.section	.text._Z5daxpyPdS_dm,"ax",@progbits
	.align	128
        .global         _Z5daxpyPdS_dm
        .type           _Z5daxpyPdS_dm,@function
        .size           _Z5daxpyPdS_dm,(.L_x_2 - _Z5daxpyPdS_dm)
        .other          _Z5daxpyPdS_dm,@"STO_CUDA_ENTRY STV_DEFAULT"
_Z5daxpyPdS_dm:
.text._Z5daxpyPdS_dm:
[----:B------:R-:W-:Y:S01]  /*0000*/  LDC R1, c[0x0][0x37c] ;  /* 0x0000df00ff017b82 */ /* 0x000fe20000000800 */
[----:B------:R-:W0:Y:S07]  /*0010*/  S2R R3, SR_TID.X ;  /* 0x0000000000037919 */ /* 0x000e2e0000002100 */
[----:B------:R-:W0:Y:S01]  /*0020*/  S2UR UR4, SR_CTAID.X ;  /* 0x00000000000479c3 */ /* 0x000e220000002500 */
[----:B------:R-:W1:Y:S07]  /*0030*/  LDCU.64 UR6, c[0x0][0x398] ;  /* 0x00007300ff0677ac */ /* 0x000e6e0008000a00 */
[----:B------:R-:W0:Y:S02]  /*0040*/  LDC R0, c[0x0][0x360] ;  /* 0x0000d800ff007b82 */ /* 0x000e240000000800 */
[----:B0-----:R-:W-:-:S05]  /*0050*/  IMAD R0, R0, UR4, R3 ;  /* 0x0000000400007c24 */ /* 0x001fca000f8e0203 */
[----:B-1----:R-:W-:-:S04]  /*0060*/  ISETP.GE.U32.AND P0, PT, R0, UR6, PT ;  /* 0x0000000600007c0c */ /* 0x002fc8000bf06070 */
[----:B------:R-:W-:-:S13]  /*0070*/  ISETP.GE.U32.AND.EX P0, PT, RZ, UR7, PT, P0 ;  /* 0x00000007ff007c0c */ /* 0x000fda000bf06100 */
[----:B------:R-:W-:Y:S05]  /*0080*/  @P0 EXIT ;  /* 0x000000000000094d */ /* 0x000fea0003800000 */
[----:B------:R-:W0:Y:S01]  /*0090*/  LDCU.128 UR8, c[0x0][0x380] ;  /* 0x00007000ff0877ac */ /* 0x000e220008000c00 */
[----:B------:R-:W-:Y:S01]  /*00a0*/  IMAD.SHL.U32 R4, R0, 0x8, RZ ;  /* 0x0000000800047824 */ /* 0x000fe200078e00ff */
[----:B------:R-:W-:Y:S01]  /*00b0*/  SHF.R.U32.HI R0, RZ, 0x1d, R0 ;  /* 0x0000001dff007819 */ /* 0x000fe20000011600 */
[----:B------:R-:W1:Y:S01]  /*00c0*/  LDCU.64 UR4, c[0x0][0x358] ;  /* 0x00006b00ff0477ac */ /* 0x000e620008000a00 */
[----:B------:R-:W2:Y:S02]  /*00d0*/  LDCU.64 UR6, c[0x0][0x390] ;  /* 0x00007200ff0677ac */ /* 0x000ea40008000a00 */
[C---:B0-----:R-:W-:Y:S02]  /*00e0*/  IADD3 R8, P0, PT, R4.reuse, UR8, RZ ;  /* 0x0000000804087c10 */ /* 0x041fe4000ff1e0ff */
[----:B------:R-:W-:Y:S02]  /*00f0*/  IADD3 R4, P1, PT, R4, UR10, RZ ;  /* 0x0000000a04047c10 */ /* 0x000fe4000ff3e0ff */
[----:B------:R-:W-:-:S02]  /*0100*/  IADD3.X R9, PT, PT, R0, UR9, RZ, P0, !PT ;  /* 0x0000000900097c10 */ /* 0x000fc400087fe4ff */
[----:B------:R-:W-:-:S03]  /*0110*/  IADD3.X R5, PT, PT, R0, UR11, RZ, P1, !PT ;  /* 0x0000000b00057c10 */ /* 0x000fc60008ffe4ff */
[----:B-1----:R-:W2:Y:S04]  /*0120*/  LDG.E.64 R2, desc[UR4][R8.64] ;  /* 0x0000000408027981 */ /* 0x002ea8000c1e1b00 */
[----:B------:R-:W2:Y:S02]  /*0130*/  LDG.E.64 R6, desc[UR4][R4.64] ;  /* 0x0000000404067981 */ /* 0x000ea4000c1e1b00 */
[----:B--2---:R-:W-:-:S07]  /*0140*/  DFMA R2, R2, UR6, R6 ;  /* 0x0000000602027c2b */ /* 0x004fce0008000006 */
[----:B------:R-:W-:Y:S01]  /*0150*/  STG.E.64 desc[UR4][R4.64], R2 ;  /* 0x0000000204007986 */ /* 0x000fe2000c101b04 */
[----:B------:R-:W-:Y:S05]  /*0160*/  EXIT ;  /* 0x000000000000794d */ /* 0x000fea0003800000 */
.L_x_0:
[----:B------:R-:W-:-:S00]  /*0170*/  BRA `(.L_x_0) ;  /* 0xfffffffc00fc7947 */ /* 0x000fc0000383ffff */
[----:B------:R-:W-:-:S00]  /*0180*/  NOP ;  /* 0x0000000000007918 */ /* 0x000fc00000000000 */
[----:B------:R-:W-:-:S00]  /*0190*/  NOP ;  /* 0x0000000000007918 */ /* 0x000fc00000000000 */
[----:B------:R-:W-:-:S00]  /*01a0*/  NOP ;  /* 0x0000000000007918 */ /* 0x000fc00000000000 */
[----:B------:R-:W-:-:S00]  /*01b0*/  NOP ;  /* 0x0000000000007918 */ /* 0x000fc00000000000 */
[----:B------:R-:W-:-:S00]  /*01c0*/  NOP ;  /* 0x0000000000007918 */ /* 0x000fc00000000000 */
[----:B------:R-:W-:-:S00]  /*01d0*/  NOP ;  /* 0x0000000000007918 */ /* 0x000fc00000000000 */
[----:B------:R-:W-:-:S00]  /*01e0*/  NOP ;  /* 0x0000000000007918 */ /* 0x000fc00000000000 */
[----:B------:R-:W-:-:S00]  /*01f0*/  NOP ;  /* 0x0000000000007918 */ /* 0x000fc00000000000 */
.L_x_2:


//--------------------- .text._Z4initPdS_m        --------------------------
	.section	.text._Z4initPdS_m,"ax",@progbits
	.align	128
        .global         _Z4initPdS_m
        .type           _Z4initPdS_m,@function
        .size           _Z4initPdS_m,(.L_x_3 - _Z4initPdS_m)
        .other          _Z4initPdS_m,@"STO_CUDA_ENTRY STV_DEFAULT"
_Z4initPdS_m:
.text._Z4initPdS_m:
        /* <DEDUP_REMOVED lines=10> */
[----:B------:R-:W1:Y:S01]  /*00a0*/  I2F.F64.U32 R2, R0 ;  /* 0x0000000000027312 */ /* 0x000e620000201800 */
[----:B------:R-:W-:Y:S01]  /*00b0*/  IMAD.SHL.U32 R6, R0, 0x8, RZ ;  /* 0x0000000800067824 */ /* 0x000fe200078e00ff */
[----:B------:R-:W-:Y:S01]  /*00c0*/  SHF.R.U32.HI R7, RZ, 0x1d, R0 ;  /* 0x0000001dff077819 */ /* 0x000fe20000011600 */
[----:B------:R-:W1:Y:S03]  /*00d0*/  LDCU.64 UR4, c[0x0][0x358] ;  /* 0x00006b00ff0477ac */ /* 0x000e660008000a00 */
[C---:B0-----:R-:W-:Y:S02]  /*00e0*/  IADD3 R4, P0, PT, R6.reuse, UR8, RZ ;  /* 0x0000000806047c10 */ /* 0x041fe4000ff1e0ff */
[----:B------:R-:W-:Y:S02]  /*00f0*/  IADD3 R6, P1, PT, R6, UR10, RZ ;  /* 0x0000000a06067c10 */ /* 0x000fe4000ff3e0ff */
[----:B------:R-:W-:-:S02]  /*0100*/  IADD3.X R5, PT, PT, R7, UR9, RZ, P0, !PT ;  /* 0x0000000907057c10 */ /* 0x000fc400087fe4ff */
[----:B------:R-:W-:-:S03]  /*0110*/  IADD3.X R7, PT, PT, R7, UR11, RZ, P1, !PT ;  /* 0x0000000b07077c10 */ /* 0x000fc60008ffe4ff */
[----:B-1----:R-:W-:Y:S04]  /*0120*/  STG.E.64 desc[UR4][R4.64], R2 ;  /* 0x0000000204007986 */ /* 0x002fe8000c101b04 */
[----:B------:R-:W-:Y:S01]  /*0130*/  STG.E.64 desc[UR4][R6.64], R2 ;  /* 0x0000000206007986 */ /* 0x000fe2000c101b04 */
[----:B------:R-:W-:Y:S05]  /*0140*/  EXIT ;  /* 0x000000000000794d */ /* 0x000fea0003800000 */
.L_x_1:
        /* <DEDUP_REMOVED lines=11> */
.L_x_3:


//--------------------- .nv.shared.reserved.0     --------------------------
	.section	.nv.shared.reserved.0,"aw",@nobits
	.weak		__nv_reservedSMEM_offset_0_alias
	.size		__nv_reservedSMEM_offset_0_alias, 0, 64
	.other		__nv_reservedSMEM_offset_0_alias,@"STO_CUDA_RESERVED_SHARED STV_DEFAULT"
__nv_reservedSMEM_offset_0_alias:
	.zero		0
	.zero		64


//--------------------- .nv.constant0._Z5daxpyPdS_dm --------------------------
	.section	.nv.constant0._Z5daxpyPdS_dm,"a",@progbits
	.sectionflags	@""
	.align	4
.nv.constant0._Z5daxpyPdS_dm:
	.zero		928


//--------------------- .nv.constant0._Z4initPdS_m --------------------------
	.section	.nv.constant0._Z4initPdS_m,"a",@progbits
	.sectionflags	@""
	.align	4
.nv.constant0._Z4initPdS_m:
	.zero		920


//--------------------- SYMBOLS --------------------------

	.type		.nv.reservedSmem.offset0,@object
	.size		.nv.reservedSmem.offset0,0x4
